//
// Generated by NVIDIA NVVM Compiler
//
// Compiler Build ID: CL-36424714
// Cuda compilation tools, release 13.0, V13.0.88
// Based on NVVM 20.0.0
//

.version 9.0
.target sm_100
.address_size 64

	// .globl	_Z17printStringKernelPc
.extern .func  (.param .b32 func_retval0) vprintf
(
	.param .b64 vprintf_param_0,
	.param .b64 vprintf_param_1
)
;
.global .align 1 .b8 $str[37] = {91, 75, 101, 114, 110, 101, 108, 93, 32, 80, 111, 105, 110, 116, 101, 114, 32, 118, 97, 108, 117, 101, 32, 114, 101, 99, 101, 105, 118, 101, 100, 58, 32, 37, 112, 10};
.global .align 1 .b8 $str$1[41] = {91, 75, 101, 114, 110, 101, 108, 93, 32, 65, 116, 116, 101, 109, 112, 116, 105, 110, 103, 32, 116, 111, 32, 112, 114, 105, 110, 116, 32, 115, 116, 114, 105, 110, 103, 58, 32, 37, 115, 10};

.visible .entry _Z17printStringKernelPc(
	.param .u64 .ptr .align 1 _Z17printStringKernelPc_param_0
)
{
	.local .align 8 .b8 	__local_depot0[8];
	.reg .b64 	%SP;
	.reg .b64 	%SPL;
	.reg .b32 	%r<5>;
	.reg .b64 	%rd<8>;

	mov.u64 	%SPL, __local_depot0;
	cvta.local.u64 	%SP, %SPL;
	ld.param.u64 	%rd1, [_Z17printStringKernelPc_param_0];
	add.u64 	%rd2, %SP, 0;
	add.u64 	%rd3, %SPL, 0;
	st.local.u64 	[%rd3], %rd1;
	mov.u64 	%rd4, $str;
	cvta.global.u64 	%rd5, %rd4;
	{ // callseq 0, 0
	.param .b64 param0;
	st.param.b64 	[param0], %rd5;
	.param .b64 param1;
	st.param.b64 	[param1], %rd2;
	.param .b32 retval0;
	call.uni (retval0), 
	vprintf, 
	(
	param0, 
	param1
	);
	ld.param.b32 	%r1, [retval0];
	} // callseq 0
	st.local.u64 	[%rd3], %rd1;
	mov.u64 	%rd6, $str$1;
	cvta.global.u64 	%rd7, %rd6;
	{ // callseq 1, 0
	.param .b64 param0;
	st.param.b64 	[param0], %rd7;
	.param .b64 param1;
	st.param.b64 	[param1], %rd2;
	.param .b32 retval0;
	call.uni (retval0), 
	vprintf, 
	(
	param0, 
	param1
	);
	ld.param.b32 	%r3, [retval0];
	} // callseq 1
	ret;

}


// ===== COMPILED SASS (sm_100) =====

	.target	sm_100

	.elftype	@"ET_EXEC"


//--------------------- .note.nv.tkinfo           --------------------------
	.section	.note.nv.tkinfo,"",@"SHT_NOTE"
	.sectionflags	@"SHF_NOTE_NV_TKINFO"
	.tkinfo
        /*0018*/ 	.word	0x00000002
        /*0030*/ 	.string	""
        /*0030*/ 	.string	"ptxas"
        /*0030*/ 	.string	"Cuda compilation tools, release 13.0, V13.0.88"
        /*0030*/ 	.string	"Build cuda_13.0.r13.0/compiler.36424714_0"
        /*0030*/ 	.string	"-arch sm_100 -m 64 "



//--------------------- .note.nv.cuinfo           --------------------------
	.section	.note.nv.cuinfo,"",@"SHT_NOTE"
	.sectionflags	@"SHF_NOTE_NV_CUINFO"
        /*0018*/ 	.short	0x0002
        /*001a*/ 	.short	0x0064
        /*001c*/ 	.short	0x0082
	.zero		2


//--------------------- .nv.info                  --------------------------
	.section	.nv.info,"",@"SHT_CUDA_INFO"
	.align	4


	//----- nvinfo : EIATTR_REGCOUNT
	.align		4
        /*0000*/ 	.byte	0x04, 0x2f
        /*0002*/ 	.short	(.L_3 - .L_2)
	.align		4
.L_2:
        /*0004*/ 	.word	index@(_Z17printStringKernelPc)
        /*0008*/ 	.word	0x00000018


	//----- nvinfo : EIATTR_FRAME_SIZE
	.align		4
.L_3:
        /*000c*/ 	.byte	0x04, 0x11
        /*000e*/ 	.short	(.L_5 - .L_4)
	.align		4
.L_4:
        /*0010*/ 	.word	index@(_Z17printStringKernelPc)
        /*0014*/ 	.word	0x00000008


	//----- nvinfo : EIATTR_MIN_STACK_SIZE
	.align		4
.L_5:
        /*0018*/ 	.byte	0x04, 0x12
        /*001a*/ 	.short	(.L_7 - .L_6)
	.align		4
.L_6:
        /*001c*/ 	.word	index@(_Z17printStringKernelPc)
        /*0020*/ 	.word	0x00000008
.L_7:


//--------------------- .nv.compat                --------------------------
	.section	.nv.compat,"",@"SHT_CUDA_COMPAT_INFO"
	.align	4
        /*0000*/ 	.byte	0x02, 0x09, 0x00, 0x00, 0x02, 0x02, 0x01, 0x00, 0x02, 0x05, 0x05, 0x00, 0x03, 0x07, 0x01, 0x01
        /*0010*/ 	.byte	0x02, 0x03, 0x00, 0x00, 0x02, 0x06, 0x01, 0x00, 0x04, 0x0b, 0x08, 0x00, 0x09, 0x00, 0x00, 0x00
        /*0020*/ 	.byte	0x00, 0x00, 0x00, 0x00


//--------------------- .nv.info._Z17printStringKernelPc --------------------------
	.section	.nv.info._Z17printStringKernelPc,"",@"SHT_CUDA_INFO"
	.sectionflags	@""
	.align	4


	//----- nvinfo : EIATTR_CUDA_API_VERSION
	.align		4
        /*0000*/ 	.byte	0x04, 0x37
        /*0002*/ 	.short	(.L_9 - .L_8)
.L_8:
        /*0004*/ 	.word	0x00000082


	//----- nvinfo : EIATTR_KPARAM_INFO
	.align		4
.L_9:
        /*0008*/ 	.byte	0x04, 0x17
        /*000a*/ 	.short	(.L_11 - .L_10)
.L_10:
        /*000c*/ 	.word	0x00000000
        /*0010*/ 	.short	0x0000
        /*0012*/ 	.short	0x0000
        /*0014*/ 	.byte	0x00, 0xf5, 0x21, 0x00


	//----- nvinfo : EIATTR_SPARSE_MMA_MASK
	.align		4
.L_11:
        /*0018*/ 	.byte	0x03, 0x50
        /*001a*/ 	.short	0x0000


	//----- nvinfo : EIATTR_MAXREG_COUNT
	.align		4
        /*001c*/ 	.byte	0x03, 0x1b
        /*001e*/ 	.short	0x00ff


	//----- nvinfo : EIATTR_EXTERNS
	.align		4
        /*0020*/ 	.byte	0x04, 0x0f
        /*0022*/ 	.short	(.L_13 - .L_12)


	//   ....[0]....
	.align		4
.L_12:
        /*0024*/ 	.word	index@(vprintf)


	//----- nvinfo : EIATTR_MERCURY_ISA_VERSION
	.align		4
.L_13:
        /*0028*/ 	.byte	0x03, 0x5f
        /*002a*/ 	.short	0x0101


	//----- nvinfo : EIATTR_VRC_CTA_INIT_COUNT
	.align		4
        /*002c*/ 	.byte	0x02, 0x4a
	.zero		1
	.zero		1


	//----- nvinfo : EIATTR_SYSCALL_OFFSETS
	.align		4
        /*0030*/ 	.byte	0x04, 0x46
        /*0032*/ 	.short	(.L_15 - .L_14)


	//   ....[0]....
.L_14:
        /*0034*/ 	.word	0x00000100


	//   ....[1]....
        /*0038*/ 	.word	0x000001a0


	//----- nvinfo : EIATTR_EXIT_INSTR_OFFSETS
	.align		4
.L_15:
        /*003c*/ 	.byte	0x04, 0x1c
        /*003e*/ 	.short	(.L_17 - .L_16)


	//   ....[0]....
.L_16:
        /*0040*/ 	.word	0x000001b0


	//----- nvinfo : EIATTR_CBANK_PARAM_SIZE
	.align		4
.L_17:
        /*0044*/ 	.byte	0x03, 0x19
        /*0046*/ 	.short	0x0008


	//----- nvinfo : EIATTR_PARAM_CBANK
	.align		4
        /*0048*/ 	.byte	0x04, 0x0a
        /*004a*/ 	.short	(.L_19 - .L_18)
	.align		4
.L_18:
        /*004c*/ 	.word	index@(.nv.constant0._Z17printStringKernelPc)
        /*0050*/ 	.short	0x0380
        /*0052*/ 	.short	0x0008


	//----- nvinfo : EIATTR_SW_WAR
	.align		4
.L_19:
        /*0054*/ 	.byte	0x04, 0x36
        /*0056*/ 	.short	(.L_21 - .L_20)
.L_20:
        /*0058*/ 	.word	0x00000008
.L_21:


//--------------------- .nv.callgraph             --------------------------
	.section	.nv.callgraph,"",@"SHT_CUDA_CALLGRAPH"
	.align	4
	.sectionentsize	8
	.align		4
        /*0000*/ 	.word	0x00000000
	.align		4
        /*0004*/ 	.word	0xffffffff
	.align		4
        /*0008*/ 	.word	index@(_Z17printStringKernelPc)
	.align		4
        /*000c*/ 	.word	index@(vprintf)
	.align		4
        /*0010*/ 	.word	0x00000000
	.align		4
        /*0014*/ 	.word	0xfffffffe
	.align		4
        /*0018*/ 	.word	0x00000000
	.align		4
        /*001c*/ 	.word	0xfffffffd
	.align		4
        /*0020*/ 	.word	0x00000000
	.align		4
        /*0024*/ 	.word	0xfffffffc


//--------------------- .nv.constant4             --------------------------
	.section	.nv.constant4,"a",@progbits
	.align	8
	.align		8
.nv.constant4:
        /*0000*/ 	.dword	vprintf
	.align		8
        /*0008*/ 	.dword	$str
	.align		8
        /*0010*/ 	.dword	$str$1


//--------------------- .text._Z17printStringKernelPc --------------------------
	.section	.text._Z17printStringKernelPc,"ax",@progbits
	.align	128
        .global         _Z17printStringKernelPc
        .type           _Z17printStringKernelPc,@function
        .size           _Z17printStringKernelPc,(.L_x_3 - _Z17printStringKernelPc)
        .other          _Z17printStringKernelPc,@"STO_CUDA_ENTRY STV_DEFAULT"
_Z17printStringKernelPc:
.text._Z17printStringKernelPc:
[----:B------:R-:W0:Y:S08]  /*0000*/  LDC R1, c[0x0][0x37c] ;  /* 0x0000df00ff017b82 */ /* 0x000e300000000800 */
[----:B------:R-:W1:Y:S01]  /*0010*/  LDC.64 R10, c[0x0][0x380] ;  /* 0x0000e000ff0a7b82 */ /* 0x000e620000000a00 */
[----:B------:R-:W2:Y:S01]  /*0020*/  LDCU UR4, c[0x0][0x2f8] ;  /* 0x00005f00ff0477ac */ /* 0x000ea20008000800 */
[----:B0-----:R-:W-:Y:S01]  /*0030*/  VIADD R1, R1, 0xfffffff8 ;  /* 0xfffffff801017836 */ /* 0x001fe20000000000 */
[----:B------:R-:W-:Y:S01]  /*0040*/  MOV R2, 0x0 ;  /* 0x0000000000027802 */ /* 0x000fe20000000f00 */
[----:B------:R-:W0:Y:S04]  /*0050*/  LDCU UR5, c[0x0][0x2fc] ;  /* 0x00005f80ff0577ac */ /* 0x000e280008000800 */
[----:B------:R3:W4:Y:S01]  /*0060*/  LDC.64 R8, c[0x4][R2] ;  /* 0x0100000002087b82 */ /* 0x0007220000000a00 */
[----:B------:R-:W5:Y:S01]  /*0070*/  LDCU.64 UR6, c[0x4][0x8] ;  /* 0x01000100ff0677ac */ /* 0x000f620008000a00 */
[----:B--2---:R-:W-:Y:S01]  /*0080*/  IADD3 R16, P0, PT, R1, UR4, RZ ;  /* 0x0000000401107c10 */ /* 0x004fe2000ff1e0ff */
[----:B-1----:R3:W-:Y:S04]  /*0090*/  STL.64 [R1], R10 ;  /* 0x0000000a01007387 */ /* 0x0027e80000100a00 */
[----:B0-----:R-:W-:Y:S01]  /*00a0*/  IMAD.X R17, RZ, RZ, UR5, P0 ;  /* 0x00000005ff117e24 */ /* 0x001fe200080e06ff */
[----:B-----5:R-:W-:Y:S01]  /*00b0*/  MOV R4, UR6 ;  /* 0x0000000600047c02 */ /* 0x020fe20008000f00 */
[----:B------:R-:W-:-:S02]  /*00c0*/  IMAD.U32 R5, RZ, RZ, UR7 ;  /* 0x00000007ff057e24 */ /* 0x000fc4000f8e00ff */
[----:B------:R-:W-:Y:S01]  /*00d0*/  IMAD.MOV.U32 R6, RZ, RZ, R16 ;  /* 0x000000ffff067224 */ /* 0x000fe200078e0010 */
[----:B---3--:R-:W-:-:S07]  /*00e0*/  MOV R7, R17 ;  /* 0x0000001100077202 */ /* 0x008fce0000000f00 */
[----:B------:R-:W-:-:S07]  /*00f0*/  LEPC R20, `(.L_x_0) ;  /* 0x000000001014794e */ /* 0x000fce0000000000 */
[----:B----4-:R-:W-:Y:S05]  /*0100*/  CALL.ABS.NOINC R8 ;  /* 0x0000000008007343 */ /* 0x010fea0003c00000 */
.L_x_0:
[----:B------:R-:W0:Y:S01]  /*0110*/  LDC.64 R8, c[0x0][0x380] ;  /* 0x0000e000ff087b82 */ /* 0x000e220000000a00 */
[----:B------:R-:W1:Y:S01]  /*0120*/  LDCU.64 UR4, c[0x4][0x10] ;  /* 0x01000200ff0477ac */ /* 0x000e620008000a00 */
[----:B------:R-:W-:Y:S01]  /*0130*/  IMAD.MOV.U32 R6, RZ, RZ, R16 ;  /* 0x000000ffff067224 */ /* 0x000fe200078e0010 */
[----:B------:R-:W-:-:S05]  /*0140*/  MOV R7, R17 ;  /* 0x0000001100077202 */ /* 0x000fca0000000f00 */
[----:B------:R-:W2:Y:S01]  /*0150*/  LDC.64 R2, c[0x4][R2] ;  /* 0x0100000002027b82 */ /* 0x000ea20000000a00 */
[----:B-1----:R-:W-:Y:S01]  /*0160*/  IMAD.U32 R4, RZ, RZ, UR4 ;  /* 0x00000004ff047e24 */ /* 0x002fe2000f8e00ff */
[----:B------:R-:W-:Y:S01]  /*0170*/  MOV R5, UR5 ;  /* 0x0000000500057c02 */ /* 0x000fe20008000f00 */
[----:B0-----:R0:W-:Y:S06]  /*0180*/  STL.64 [R1], R8 ;  /* 0x0000000801007387 */ /* 0x0011ec0000100a00 */
[----:B------:R-:W-:-:S07]  /*0190*/  LEPC R20, `(.L_x_1) ;  /* 0x000000001014794e */ /* 0x000fce0000000000 */
[----:B0-2---:R-:W-:Y:S05]  /*01a0*/  CALL.ABS.NOINC R2 ;  /* 0x0000000002007343 */ /* 0x005fea0003c00000 */
.L_x_1:
[----:B------:R-:W-:Y:S05]  /*01b0*/  EXIT ;  /* 0x000000000000794d */ /* 0x000fea0003800000 */
.L_x_2:
[----:B------:R-:W-:-:S00]  /*01c0*/  BRA `(.L_x_2) ;  /* 0xfffffffc00fc7947 */ /* 0x000fc0000383ffff */
[----:B------:R-:W-:-:S00]  /*01d0*/  NOP ;  /* 0x0000000000007918 */ /* 0x000fc00000000000 */
        /* <DEDUP_REMOVED lines=10> */
.L_x_3:


//--------------------- .nv.global.init           --------------------------
	.section	.nv.global.init,"aw",@progbits
.nv.global.init:
	.type		$str,@object
	.size		$str,($str$1 - $str)
$str:
        /*0000*/ 	.byte	0x5b, 0x4b, 0x65, 0x72, 0x6e, 0x65, 0x6c, 0x5d, 0x20, 0x50, 0x6f, 0x69, 0x6e, 0x74, 0x65, 0x72
        /*0010*/ 	.byte	0x20, 0x76, 0x61, 0x6c, 0x75, 0x65, 0x20, 0x72, 0x65, 0x63, 0x65, 0x69, 0x76, 0x65, 0x64, 0x3a
        /*0020*/ 	.byte	0x20, 0x25, 0x70, 0x0a, 0x00
	.type		$str$1,@object
	.size		$str$1,(.L_1 - $str$1)
$str$1:
        /*0025*/ 	.byte	0x5b, 0x4b, 0x65, 0x72, 0x6e, 0x65, 0x6c, 0x5d, 0x20, 0x41, 0x74, 0x74, 0x65, 0x6d, 0x70, 0x74
        /*0035*/ 	.byte	0x69, 0x6e, 0x67, 0x20, 0x74, 0x6f, 0x20, 0x70, 0x72, 0x69, 0x6e, 0x74, 0x20, 0x73, 0x74, 0x72
        /*0045*/ 	.byte	0x69, 0x6e, 0x67, 0x3a, 0x20, 0x25, 0x73, 0x0a, 0x00
.L_1:


//--------------------- .nv.shared.reserved.0     --------------------------
	.section	.nv.shared.reserved.0,"aw",@nobits
	.weak		__nv_reservedSMEM_offset_0_alias
	.size		__nv_reservedSMEM_offset_0_alias, 0, 64
	.other		__nv_reservedSMEM_offset_0_alias,@"STO_CUDA_RESERVED_SHARED STV_DEFAULT"
__nv_reservedSMEM_offset_0_alias:
	.zero		0
	.zero		64


//--------------------- .nv.constant0._Z17printStringKernelPc --------------------------
	.section	.nv.constant0._Z17printStringKernelPc,"a",@progbits
	.sectionflags	@""
	.align	4
.nv.constant0._Z17printStringKernelPc:
	.zero		904


//--------------------- SYMBOLS --------------------------

	.type		.nv.reservedSmem.offset0,@object
	.size		.nv.reservedSmem.offset0,0x4
	.type		vprintf,@function
